//
// Generated by NVIDIA NVVM Compiler
//
// Compiler Build ID: CL-36424714
// Cuda compilation tools, release 13.0, V13.0.88
// Based on NVVM 20.0.0
//

.version 9.0
.target sm_100
.address_size 64

	// .globl	_Z10scan_blockPiS_i
.extern .shared .align 16 .b8 temp[];

.visible .entry _Z10scan_blockPiS_i(
	.param .u64 .ptr .align 1 _Z10scan_blockPiS_i_param_0,
	.param .u64 .ptr .align 1 _Z10scan_blockPiS_i_param_1,
	.param .u32 _Z10scan_blockPiS_i_param_2
)
{
	.reg .pred 	%p<12>;
	.reg .b32 	%r<54>;
	.reg .b64 	%rd<9>;

	ld.param.u64 	%rd4, [_Z10scan_blockPiS_i_param_0];
	ld.param.u64 	%rd3, [_Z10scan_blockPiS_i_param_1];
	ld.param.u32 	%r15, [_Z10scan_blockPiS_i_param_2];
	cvta.to.global.u64 	%rd5, %rd4;
	mov.u32 	%r1, %tid.x;
	shl.b32 	%r2, %r1, 1;
	or.b32  	%r3, %r2, 1;
	setp.ge.s32 	%p1, %r2, %r15;
	mul.wide.u32 	%rd6, %r2, 4;
	add.s64 	%rd1, %rd5, %rd6;
	shl.b32 	%r16, %r1, 3;
	mov.u32 	%r17, temp;
	add.s32 	%r4, %r17, %r16;
	@%p1 bra 	$L__BB0_2;
	ld.global.u32 	%r19, [%rd1];
	st.shared.u32 	[%r4], %r19;
	bra.uni 	$L__BB0_3;
$L__BB0_2:
	mov.b32 	%r18, 0;
	st.shared.u32 	[%r4], %r18;
$L__BB0_3:
	setp.ge.s32 	%p2, %r3, %r15;
	@%p2 bra 	$L__BB0_5;
	ld.global.u32 	%r21, [%rd1+4];
	st.shared.u32 	[%r4+4], %r21;
	bra.uni 	$L__BB0_6;
$L__BB0_5:
	mov.b32 	%r20, 0;
	st.shared.u32 	[%r4+4], %r20;
$L__BB0_6:
	shr.s32 	%r49, %r15, 1;
	setp.lt.s32 	%p3, %r49, 1;
	mov.b32 	%r51, 1;
	@%p3 bra 	$L__BB0_11;
	mov.b32 	%r51, 1;
$L__BB0_8:
	bar.sync 	0;
	setp.ge.s32 	%p4, %r1, %r49;
	@%p4 bra 	$L__BB0_10;
	mul.lo.s32 	%r24, %r51, %r3;
	shl.b32 	%r25, %r24, 2;
	add.s32 	%r27, %r17, %r25;
	ld.shared.u32 	%r28, [%r27+-4];
	shl.b32 	%r29, %r51, 2;
	add.s32 	%r30, %r27, %r29;
	ld.shared.u32 	%r31, [%r30+-4];
	add.s32 	%r32, %r31, %r28;
	st.shared.u32 	[%r30+-4], %r32;
$L__BB0_10:
	shl.b32 	%r51, %r51, 1;
	shr.u32 	%r9, %r49, 1;
	setp.gt.u32 	%p5, %r49, 1;
	mov.u32 	%r49, %r9;
	@%p5 bra 	$L__BB0_8;
$L__BB0_11:
	setp.ne.s32 	%p6, %r1, 0;
	@%p6 bra 	$L__BB0_13;
	shl.b32 	%r33, %r15, 2;
	add.s32 	%r35, %r17, %r33;
	mov.b32 	%r36, 0;
	st.shared.u32 	[%r35+-4], %r36;
$L__BB0_13:
	setp.lt.s32 	%p7, %r15, 2;
	@%p7 bra 	$L__BB0_18;
	mov.b32 	%r52, 1;
$L__BB0_15:
	shr.s32 	%r51, %r51, 1;
	bar.sync 	0;
	setp.ge.s32 	%p8, %r1, %r52;
	@%p8 bra 	$L__BB0_17;
	mul.lo.s32 	%r38, %r51, %r3;
	shl.b32 	%r39, %r38, 2;
	add.s32 	%r41, %r17, %r39;
	ld.shared.u32 	%r42, [%r41+-4];
	shl.b32 	%r43, %r51, 2;
	add.s32 	%r44, %r41, %r43;
	ld.shared.u32 	%r45, [%r44+-4];
	st.shared.u32 	[%r41+-4], %r45;
	add.s32 	%r46, %r45, %r42;
	st.shared.u32 	[%r44+-4], %r46;
$L__BB0_17:
	shl.b32 	%r52, %r52, 1;
	setp.lt.s32 	%p9, %r52, %r15;
	@%p9 bra 	$L__BB0_15;
$L__BB0_18:
	setp.ge.s32 	%p10, %r2, %r15;
	bar.sync 	0;
	cvta.to.global.u64 	%rd7, %rd3;
	add.s64 	%rd2, %rd7, %rd6;
	@%p10 bra 	$L__BB0_20;
	ld.shared.u32 	%r47, [%r4];
	st.global.u32 	[%rd2], %r47;
$L__BB0_20:
	setp.ge.s32 	%p11, %r3, %r15;
	@%p11 bra 	$L__BB0_22;
	ld.shared.u32 	%r48, [%r4+4];
	st.global.u32 	[%rd2+4], %r48;
$L__BB0_22:
	ret;

}
	// .globl	_Z11extract_bitPjPiii
.visible .entry _Z11extract_bitPjPiii(
	.param .u64 .ptr .align 1 _Z11extract_bitPjPiii_param_0,
	.param .u64 .ptr .align 1 _Z11extract_bitPjPiii_param_1,
	.param .u32 _Z11extract_bitPjPiii_param_2,
	.param .u32 _Z11extract_bitPjPiii_param_3
)
{
	.reg .pred 	%p<2>;
	.reg .b32 	%r<10>;
	.reg .b64 	%rd<8>;

	ld.param.u64 	%rd1, [_Z11extract_bitPjPiii_param_0];
	ld.param.u64 	%rd2, [_Z11extract_bitPjPiii_param_1];
	ld.param.u32 	%r2, [_Z11extract_bitPjPiii_param_2];
	ld.param.u32 	%r3, [_Z11extract_bitPjPiii_param_3];
	mov.u32 	%r4, %ctaid.x;
	mov.u32 	%r5, %ntid.x;
	mov.u32 	%r6, %tid.x;
	mad.lo.s32 	%r1, %r4, %r5, %r6;
	setp.ge.s32 	%p1, %r1, %r3;
	@%p1 bra 	$L__BB1_2;
	cvta.to.global.u64 	%rd3, %rd1;
	cvta.to.global.u64 	%rd4, %rd2;
	mul.wide.s32 	%rd5, %r1, 4;
	add.s64 	%rd6, %rd3, %rd5;
	ld.global.u32 	%r7, [%rd6];
	shr.u32 	%r8, %r7, %r2;
	and.b32  	%r9, %r8, 1;
	add.s64 	%rd7, %rd4, %rd5;
	st.global.u32 	[%rd7], %r9;
$L__BB1_2:
	ret;

}
	// .globl	_Z9rearrangePjS_PiS0_i
.visible .entry _Z9rearrangePjS_PiS0_i(
	.param .u64 .ptr .align 1 _Z9rearrangePjS_PiS0_i_param_0,
	.param .u64 .ptr .align 1 _Z9rearrangePjS_PiS0_i_param_1,
	.param .u64 .ptr .align 1 _Z9rearrangePjS_PiS0_i_param_2,
	.param .u64 .ptr .align 1 _Z9rearrangePjS_PiS0_i_param_3,
	.param .u32 _Z9rearrangePjS_PiS0_i_param_4
)
{
	.reg .pred 	%p<6>;
	.reg .b32 	%r<16>;
	.reg .b64 	%rd<21>;

	ld.param.u64 	%rd2, [_Z9rearrangePjS_PiS0_i_param_0];
	ld.param.u64 	%rd3, [_Z9rearrangePjS_PiS0_i_param_1];
	ld.param.u64 	%rd5, [_Z9rearrangePjS_PiS0_i_param_2];
	ld.param.u64 	%rd4, [_Z9rearrangePjS_PiS0_i_param_3];
	ld.param.u32 	%r5, [_Z9rearrangePjS_PiS0_i_param_4];
	cvta.to.global.u64 	%rd1, %rd5;
	mov.u32 	%r6, %ctaid.x;
	mov.u32 	%r7, %ntid.x;
	mov.u32 	%r8, %tid.x;
	mad.lo.s32 	%r1, %r6, %r7, %r8;
	setp.ge.s32 	%p1, %r1, %r5;
	@%p1 bra 	$L__BB2_6;
	cvta.to.global.u64 	%rd6, %rd4;
	mul.wide.s32 	%rd7, %r1, 4;
	add.s64 	%rd8, %rd6, %rd7;
	ld.global.u32 	%r9, [%rd8];
	setp.ne.s32 	%p2, %r9, 0;
	@%p2 bra 	$L__BB2_3;
	add.s64 	%rd14, %rd1, %rd7;
	ld.global.u32 	%r13, [%rd14];
	sub.s32 	%r15, %r1, %r13;
	bra.uni 	$L__BB2_4;
$L__BB2_3:
	add.s64 	%rd10, %rd1, %rd7;
	ld.global.u32 	%r10, [%rd10];
	mul.wide.s32 	%rd11, %r5, 4;
	add.s64 	%rd12, %rd1, %rd11;
	ld.global.u32 	%r11, [%rd12+-4];
	add.s32 	%r12, %r10, %r5;
	sub.s32 	%r15, %r12, %r11;
$L__BB2_4:
	setp.lt.s32 	%p3, %r15, 0;
	setp.ge.s32 	%p4, %r15, %r5;
	or.pred  	%p5, %p3, %p4;
	@%p5 bra 	$L__BB2_6;
	cvta.to.global.u64 	%rd15, %rd3;
	add.s64 	%rd17, %rd15, %rd7;
	ld.global.u32 	%r14, [%rd17];
	cvta.to.global.u64 	%rd18, %rd2;
	mul.wide.u32 	%rd19, %r15, 4;
	add.s64 	%rd20, %rd18, %rd19;
	st.global.u32 	[%rd20], %r14;
$L__BB2_6:
	ret;

}


// ===== COMPILED SASS (sm_100) =====

	.target	sm_100

	.elftype	@"ET_EXEC"


//--------------------- .note.nv.tkinfo           --------------------------
	.section	.note.nv.tkinfo,"",@"SHT_NOTE"
	.sectionflags	@"SHF_NOTE_NV_TKINFO"
	.tkinfo
        /*0018*/ 	.word	0x00000002
        /*0030*/ 	.string	""
        /*0030*/ 	.string	"ptxas"
        /*0030*/ 	.string	"Cuda compilation tools, release 13.0, V13.0.88"
        /*0030*/ 	.string	"Build cuda_13.0.r13.0/compiler.36424714_0"
        /*0030*/ 	.string	"-arch sm_100 -m 64 "



//--------------------- .note.nv.cuinfo           --------------------------
	.section	.note.nv.cuinfo,"",@"SHT_NOTE"
	.sectionflags	@"SHF_NOTE_NV_CUINFO"
        /*0018*/ 	.short	0x0002
        /*001a*/ 	.short	0x0064
        /*001c*/ 	.short	0x0082
	.zero		2


//--------------------- .nv.info                  --------------------------
	.section	.nv.info,"",@"SHT_CUDA_INFO"
	.align	4


	//----- nvinfo : EIATTR_REGCOUNT
	.align		4
        /*0000*/ 	.byte	0x04, 0x2f
        /*0002*/ 	.short	(.L_1 - .L_0)
	.align		4
.L_0:
        /*0004*/ 	.word	index@(_Z10scan_blockPiS_i)
        /*0008*/ 	.word	0x0000000d


	//----- nvinfo : EIATTR_FRAME_SIZE
	.align		4
.L_1:
        /*000c*/ 	.byte	0x04, 0x11
        /*000e*/ 	.short	(.L_3 - .L_2)
	.align		4
.L_2:
        /*0010*/ 	.word	index@(_Z10scan_blockPiS_i)
        /*0014*/ 	.word	0x00000000


	//----- nvinfo : EIATTR_REGCOUNT
	.align		4
.L_3:
        /*0018*/ 	.byte	0x04, 0x2f
        /*001a*/ 	.short	(.L_5 - .L_4)
	.align		4
.L_4:
        /*001c*/ 	.word	index@(_Z11extract_bitPjPiii)
        /*0020*/ 	.word	0x0000000a


	//----- nvinfo : EIATTR_FRAME_SIZE
	.align		4
.L_5:
        /*0024*/ 	.byte	0x04, 0x11
        /*0026*/ 	.short	(.L_7 - .L_6)
	.align		4
.L_6:
        /*0028*/ 	.word	index@(_Z11extract_bitPjPiii)
        /*002c*/ 	.word	0x00000000


	//----- nvinfo : EIATTR_REGCOUNT
	.align		4
.L_7:
        /*0030*/ 	.byte	0x04, 0x2f
        /*0032*/ 	.short	(.L_9 - .L_8)
	.align		4
.L_8:
        /*0034*/ 	.word	index@(_Z9rearrangePjS_PiS0_i)
        /*0038*/ 	.word	0x0000000e


	//----- nvinfo : EIATTR_FRAME_SIZE
	.align		4
.L_9:
        /*003c*/ 	.byte	0x04, 0x11
        /*003e*/ 	.short	(.L_11 - .L_10)
	.align		4
.L_10:
        /*0040*/ 	.word	index@(_Z9rearrangePjS_PiS0_i)
        /*0044*/ 	.word	0x00000000


	//----- nvinfo : EIATTR_MIN_STACK_SIZE
	.align		4
.L_11:
        /*0048*/ 	.byte	0x04, 0x12
        /*004a*/ 	.short	(.L_13 - .L_12)
	.align		4
.L_12:
        /*004c*/ 	.word	index@(_Z9rearrangePjS_PiS0_i)
        /*0050*/ 	.word	0x00000000


	//----- nvinfo : EIATTR_MIN_STACK_SIZE
	.align		4
.L_13:
        /*0054*/ 	.byte	0x04, 0x12
        /*0056*/ 	.short	(.L_15 - .L_14)
	.align		4
.L_14:
        /*0058*/ 	.word	index@(_Z11extract_bitPjPiii)
        /*005c*/ 	.word	0x00000000


	//----- nvinfo : EIATTR_MIN_STACK_SIZE
	.align		4
.L_15:
        /*0060*/ 	.byte	0x04, 0x12
        /*0062*/ 	.short	(.L_17 - .L_16)
	.align		4
.L_16:
        /*0064*/ 	.word	index@(_Z10scan_blockPiS_i)
        /*0068*/ 	.word	0x00000000
.L_17:


//--------------------- .nv.compat                --------------------------
	.section	.nv.compat,"",@"SHT_CUDA_COMPAT_INFO"
	.align	4
        /*0000*/ 	.byte	0x02, 0x09, 0x00, 0x00, 0x02, 0x02, 0x01, 0x00, 0x02, 0x05, 0x05, 0x00, 0x03, 0x07, 0x01, 0x01
        /*0010*/ 	.byte	0x02, 0x03, 0x00, 0x00, 0x02, 0x06, 0x01, 0x00, 0x04, 0x0b, 0x08, 0x00, 0x09, 0x00, 0x00, 0x00
        /*0020*/ 	.byte	0x00, 0x00, 0x00, 0x00


//--------------------- .nv.info._Z9rearrangePjS_PiS0_i --------------------------
	.section	.nv.info._Z9rearrangePjS_PiS0_i,"",@"SHT_CUDA_INFO"
	.sectionflags	@""
	.align	4


	//----- nvinfo : EIATTR_CUDA_API_VERSION
	.align		4
        /*0000*/ 	.byte	0x04, 0x37
        /*0002*/ 	.short	(.L_19 - .L_18)
.L_18:
        /*0004*/ 	.word	0x00000082


	//----- nvinfo : EIATTR_KPARAM_INFO
	.align		4
.L_19:
        /*0008*/ 	.byte	0x04, 0x17
        /*000a*/ 	.short	(.L_21 - .L_20)
.L_20:
        /*000c*/ 	.word	0x00000000
        /*0010*/ 	.short	0x0004
        /*0012*/ 	.short	0x0020
        /*0014*/ 	.byte	0x00, 0xf0, 0x11, 0x00


	//----- nvinfo : EIATTR_KPARAM_INFO
	.align		4
.L_21:
        /*0018*/ 	.byte	0x04, 0x17
        /*001a*/ 	.short	(.L_23 - .L_22)
.L_22:
        /*001c*/ 	.word	0x00000000
        /*0020*/ 	.short	0x0003
        /*0022*/ 	.short	0x0018
        /*0024*/ 	.byte	0x00, 0xf5, 0x21, 0x00


	//----- nvinfo : EIATTR_KPARAM_INFO
	.align		4
.L_23:
        /*0028*/ 	.byte	0x04, 0x17
        /*002a*/ 	.short	(.L_25 - .L_24)
.L_24:
        /*002c*/ 	.word	0x00000000
        /*0030*/ 	.short	0x0002
        /*0032*/ 	.short	0x0010
        /*0034*/ 	.byte	0x00, 0xf5, 0x21, 0x00


	//----- nvinfo : EIATTR_KPARAM_INFO
	.align		4
.L_25:
        /*0038*/ 	.byte	0x04, 0x17
        /*003a*/ 	.short	(.L_27 - .L_26)
.L_26:
        /*003c*/ 	.word	0x00000000
        /*0040*/ 	.short	0x0001
        /*0042*/ 	.short	0x0008
        /*0044*/ 	.byte	0x00, 0xf5, 0x21, 0x00


	//----- nvinfo : EIATTR_KPARAM_INFO
	.align		4
.L_27:
        /*0048*/ 	.byte	0x04, 0x17
        /*004a*/ 	.short	(.L_29 - .L_28)
.L_28:
        /*004c*/ 	.word	0x00000000
        /*0050*/ 	.short	0x0000
        /*0052*/ 	.short	0x0000
        /*0054*/ 	.byte	0x00, 0xf5, 0x21, 0x00


	//----- nvinfo : EIATTR_SPARSE_MMA_MASK
	.align		4
.L_29:
        /*0058*/ 	.byte	0x03, 0x50
        /*005a*/ 	.short	0x0000


	//----- nvinfo : EIATTR_MAXREG_COUNT
	.align		4
        /*005c*/ 	.byte	0x03, 0x1b
        /*005e*/ 	.short	0x00ff


	//----- nvinfo : EIATTR_MERCURY_ISA_VERSION
	.align		4
        /*0060*/ 	.byte	0x03, 0x5f
        /*0062*/ 	.short	0x0101


	//----- nvinfo : EIATTR_VRC_CTA_INIT_COUNT
	.align		4
        /*0064*/ 	.byte	0x02, 0x4a
	.zero		1
	.zero		1


	//----- nvinfo : EIATTR_EXIT_INSTR_OFFSETS
	.align		4
        /*0068*/ 	.byte	0x04, 0x1c
        /*006a*/ 	.short	(.L_31 - .L_30)


	//   ....[0]....
.L_30:
        /*006c*/ 	.word	0x00000070


	//   ....[1]....
        /*0070*/ 	.word	0x00000160


	//   ....[2]....
        /*0074*/ 	.word	0x000001d0


	//----- nvinfo : EIATTR_CBANK_PARAM_SIZE
	.align		4
.L_31:
        /*0078*/ 	.byte	0x03, 0x19
        /*007a*/ 	.short	0x0024


	//----- nvinfo : EIATTR_PARAM_CBANK
	.align		4
        /*007c*/ 	.byte	0x04, 0x0a
        /*007e*/ 	.short	(.L_33 - .L_32)
	.align		4
.L_32:
        /*0080*/ 	.word	index@(.nv.constant0._Z9rearrangePjS_PiS0_i)
        /*0084*/ 	.short	0x0380
        /*0086*/ 	.short	0x0024


	//----- nvinfo : EIATTR_SW_WAR
	.align		4
.L_33:
        /*0088*/ 	.byte	0x04, 0x36
        /*008a*/ 	.short	(.L_35 - .L_34)
.L_34:
        /*008c*/ 	.word	0x00000008
.L_35:


//--------------------- .nv.info._Z11extract_bitPjPiii --------------------------
	.section	.nv.info._Z11extract_bitPjPiii,"",@"SHT_CUDA_INFO"
	.sectionflags	@""
	.align	4


	//----- nvinfo : EIATTR_CUDA_API_VERSION
	.align		4
        /*0000*/ 	.byte	0x04, 0x37
        /*0002*/ 	.short	(.L_37 - .L_36)
.L_36:
        /*0004*/ 	.word	0x00000082


	//----- nvinfo : EIATTR_KPARAM_INFO
	.align		4
.L_37:
        /*0008*/ 	.byte	0x04, 0x17
        /*000a*/ 	.short	(.L_39 - .L_38)
.L_38:
        /*000c*/ 	.word	0x00000000
        /*0010*/ 	.short	0x0003
        /*0012*/ 	.short	0x0014
        /*0014*/ 	.byte	0x00, 0xf0, 0x11, 0x00


	//----- nvinfo : EIATTR_KPARAM_INFO
	.align		4
.L_39:
        /*0018*/ 	.byte	0x04, 0x17
        /*001a*/ 	.short	(.L_41 - .L_40)
.L_40:
        /*001c*/ 	.word	0x00000000
        /*0020*/ 	.short	0x0002
        /*0022*/ 	.short	0x0010
        /*0024*/ 	.byte	0x00, 0xf0, 0x11, 0x00


	//----- nvinfo : EIATTR_KPARAM_INFO
	.align		4
.L_41:
        /*0028*/ 	.byte	0x04, 0x17
        /*002a*/ 	.short	(.L_43 - .L_42)
.L_42:
        /*002c*/ 	.word	0x00000000
        /*0030*/ 	.short	0x0001
        /*0032*/ 	.short	0x0008
        /*0034*/ 	.byte	0x00, 0xf5, 0x21, 0x00


	//----- nvinfo : EIATTR_KPARAM_INFO
	.align		4
.L_43:
        /*0038*/ 	.byte	0x04, 0x17
        /*003a*/ 	.short	(.L_45 - .L_44)
.L_44:
        /*003c*/ 	.word	0x00000000
        /*0040*/ 	.short	0x0000
        /*0042*/ 	.short	0x0000
        /*0044*/ 	.byte	0x00, 0xf5, 0x21, 0x00


	//----- nvinfo : EIATTR_SPARSE_MMA_MASK
	.align		4
.L_45:
        /*0048*/ 	.byte	0x03, 0x50
        /*004a*/ 	.short	0x0000


	//----- nvinfo : EIATTR_MAXREG_COUNT
	.align		4
        /*004c*/ 	.byte	0x03, 0x1b
        /*004e*/ 	.short	0x00ff


	//----- nvinfo : EIATTR_MERCURY_ISA_VERSION
	.align		4
        /*0050*/ 	.byte	0x03, 0x5f
        /*0052*/ 	.short	0x0101


	//----- nvinfo : EIATTR_VRC_CTA_INIT_COUNT
	.align		4
        /*0054*/ 	.byte	0x02, 0x4a
	.zero		1
	.zero		1


	//----- nvinfo : EIATTR_EXIT_INSTR_OFFSETS
	.align		4
        /*0058*/ 	.byte	0x04, 0x1c
        /*005a*/ 	.short	(.L_47 - .L_46)


	//   ....[0]....
.L_46:
        /*005c*/ 	.word	0x00000070


	//   ....[1]....
        /*0060*/ 	.word	0x00000120


	//----- nvinfo : EIATTR_CBANK_PARAM_SIZE
	.align		4
.L_47:
        /*0064*/ 	.byte	0x03, 0x19
        /*0066*/ 	.short	0x0018


	//----- nvinfo : EIATTR_PARAM_CBANK
	.align		4
        /*0068*/ 	.byte	0x04, 0x0a
        /*006a*/ 	.short	(.L_49 - .L_48)
	.align		4
.L_48:
        /*006c*/ 	.word	index@(.nv.constant0._Z11extract_bitPjPiii)
        /*0070*/ 	.short	0x0380
        /*0072*/ 	.short	0x0018


	//----- nvinfo : EIATTR_SW_WAR
	.align		4
.L_49:
        /*0074*/ 	.byte	0x04, 0x36
        /*0076*/ 	.short	(.L_51 - .L_50)
.L_50:
        /*0078*/ 	.word	0x00000008
.L_51:


//--------------------- .nv.info._Z10scan_blockPiS_i --------------------------
	.section	.nv.info._Z10scan_blockPiS_i,"",@"SHT_CUDA_INFO"
	.sectionflags	@""
	.align	4


	//----- nvinfo : EIATTR_CUDA_API_VERSION
	.align		4
        /*0000*/ 	.byte	0x04, 0x37
        /*0002*/ 	.short	(.L_53 - .L_52)
.L_52:
        /*0004*/ 	.word	0x00000082


	//----- nvinfo : EIATTR_KPARAM_INFO
	.align		4
.L_53:
        /*0008*/ 	.byte	0x04, 0x17
        /*000a*/ 	.short	(.L_55 - .L_54)
.L_54:
        /*000c*/ 	.word	0x00000000
        /*0010*/ 	.short	0x0002
        /*0012*/ 	.short	0x0010
        /*0014*/ 	.byte	0x00, 0xf0, 0x11, 0x00


	//----- nvinfo : EIATTR_KPARAM_INFO
	.align		4
.L_55:
        /*0018*/ 	.byte	0x04, 0x17
        /*001a*/ 	.short	(.L_57 - .L_56)
.L_56:
        /*001c*/ 	.word	0x00000000
        /*0020*/ 	.short	0x0001
        /*0022*/ 	.short	0x0008
        /*0024*/ 	.byte	0x00, 0xf5, 0x21, 0x00


	//----- nvinfo : EIATTR_KPARAM_INFO
	.align		4
.L_57:
        /*0028*/ 	.byte	0x04, 0x17
        /*002a*/ 	.short	(.L_59 - .L_58)
.L_58:
        /*002c*/ 	.word	0x00000000
        /*0030*/ 	.short	0x0000
        /*0032*/ 	.short	0x0000
        /*0034*/ 	.byte	0x00, 0xf5, 0x21, 0x00


	//----- nvinfo : EIATTR_SPARSE_MMA_MASK
	.align		4
.L_59:
        /*0038*/ 	.byte	0x03, 0x50
        /*003a*/ 	.short	0x0000


	//----- nvinfo : EIATTR_MAXREG_COUNT
	.align		4
        /*003c*/ 	.byte	0x03, 0x1b
        /*003e*/ 	.short	0x00ff


	//----- nvinfo : EIATTR_NUM_BARRIERS
	.align		4
        /*0040*/ 	.byte	0x02, 0x4c
        /*0042*/ 	.byte	0x01
	.zero		1


	//----- nvinfo : EIATTR_MERCURY_ISA_VERSION
	.align		4
        /*0044*/ 	.byte	0x03, 0x5f
        /*0046*/ 	.short	0x0101


	//----- nvinfo : EIATTR_VRC_CTA_INIT_COUNT
	.align		4
        /*0048*/ 	.byte	0x02, 0x4a
	.zero		1
	.zero		1


	//----- nvinfo : EIATTR_EXIT_INSTR_OFFSETS
	.align		4
        /*004c*/ 	.byte	0x04, 0x1c
        /*004e*/ 	.short	(.L_61 - .L_60)


	//   ....[0]....
.L_60:
        /*0050*/ 	.word	0x00000440


	//   ....[1]....
        /*0054*/ 	.word	0x00000470


	//----- nvinfo : EIATTR_CBANK_PARAM_SIZE
	.align		4
.L_61:
        /*0058*/ 	.byte	0x03, 0x19
        /*005a*/ 	.short	0x0014


	//----- nvinfo : EIATTR_PARAM_CBANK
	.align		4
        /*005c*/ 	.byte	0x04, 0x0a
        /*005e*/ 	.short	(.L_63 - .L_62)
	.align		4
.L_62:
        /*0060*/ 	.word	index@(.nv.constant0._Z10scan_blockPiS_i)
        /*0064*/ 	.short	0x0380
        /*0066*/ 	.short	0x0014


	//----- nvinfo : EIATTR_SW_WAR
	.align		4
.L_63:
        /*0068*/ 	.byte	0x04, 0x36
        /*006a*/ 	.short	(.L_65 - .L_64)
.L_64:
        /*006c*/ 	.word	0x00000008
.L_65:


//--------------------- .nv.callgraph             --------------------------
	.section	.nv.callgraph,"",@"SHT_CUDA_CALLGRAPH"
	.align	4
	.sectionentsize	8
	.align		4
        /*0000*/ 	.word	0x00000000
	.align		4
        /*0004*/ 	.word	0xffffffff
	.align		4
        /*0008*/ 	.word	0x00000000
	.align		4
        /*000c*/ 	.word	0xfffffffe
	.align		4
        /*0010*/ 	.word	0x00000000
	.align		4
        /*0014*/ 	.word	0xfffffffd
	.align		4
        /*0018*/ 	.word	0x00000000
	.align		4
        /*001c*/ 	.word	0xfffffffc


//--------------------- .text._Z9rearrangePjS_PiS0_i --------------------------
	.section	.text._Z9rearrangePjS_PiS0_i,"ax",@progbits
	.align	128
        .global         _Z9rearrangePjS_PiS0_i
        .type           _Z9rearrangePjS_PiS0_i,@function
        .size           _Z9rearrangePjS_PiS0_i,(.L_x_7 - _Z9rearrangePjS_PiS0_i)
        .other          _Z9rearrangePjS_PiS0_i,@"STO_CUDA_ENTRY STV_DEFAULT"
_Z9rearrangePjS_PiS0_i:
.text._Z9rearrangePjS_PiS0_i:
[----:B------:R-:W-:Y:S01]  /*0000*/  LDC R1, c[0x0][0x37c] ;  /* 0x0000df00ff017b82 */ /* 0x000fe20000000800 */
[----:B------:R-:W0:Y:S07]  /*0010*/  S2R R0, SR_TID.X ;  /* 0x0000000000007919 */ /* 0x000e2e0000002100 */
[----:B------:R-:W0:Y:S08]  /*0020*/  S2UR UR4, SR_CTAID.X ;  /* 0x00000000000479c3 */ /* 0x000e300000002500 */
[----:B------:R-:W0:Y:S08]  /*0030*/  LDC R9, c[0x0][0x360] ;  /* 0x0000d800ff097b82 */ /* 0x000e300000000800 */
[----:B------:R-:W1:Y:S01]  /*0040*/  LDC R8, c[0x0][0x3a0] ;  /* 0x0000e800ff087b82 */ /* 0x000e620000000800 */
[----:B0-----:R-:W-:-:S05]  /*0050*/  IMAD R9, R9, UR4, R0 ;  /* 0x0000000409097c24 */ /* 0x001fca000f8e0200 */
[----:B-1----:R-:W-:-:S13]  /*0060*/  ISETP.GE.AND P0, PT, R9, R8, PT ;  /* 0x000000080900720c */ /* 0x002fda0003f06270 */
[----:B------:R-:W-:Y:S05]  /*0070*/  @P0 EXIT ;  /* 0x000000000000094d */ /* 0x000fea0003800000 */
[----:B------:R-:W0:Y:S01]  /*0080*/  LDC.64 R2, c[0x0][0x398] ;  /* 0x0000e600ff027b82 */ /* 0x000e220000000a00 */
[----:B------:R-:W1:Y:S07]  /*0090*/  LDCU.64 UR4, c[0x0][0x358] ;  /* 0x00006b00ff0477ac */ /* 0x000e6e0008000a00 */
[----:B------:R-:W2:Y:S01]  /*00a0*/  LDC.64 R6, c[0x0][0x390] ;  /* 0x0000e400ff067b82 */ /* 0x000ea20000000a00 */
[----:B0-----:R-:W-:-:S06]  /*00b0*/  IMAD.WIDE R2, R9, 0x4, R2 ;  /* 0x0000000409027825 */ /* 0x001fcc00078e0202 */
[----:B-1----:R-:W3:Y:S01]  /*00c0*/  LDG.E R2, desc[UR4][R2.64] ;  /* 0x0000000402027981 */ /* 0x002ee2000c1e1900 */
[----:B--2---:R-:W-:-:S06]  /*00d0*/  IMAD.WIDE R4, R9, 0x4, R6 ;  /* 0x0000000409047825 */ /* 0x004fcc00078e0206 */
[----:B------:R-:W2:Y:S01]  /*00e0*/  LDG.E R4, desc[UR4][R4.64] ;  /* 0x0000000404047981 */ /* 0x000ea2000c1e1900 */
[----:B---3--:R-:W-:-:S13]  /*00f0*/  ISETP.NE.AND P0, PT, R2, RZ, PT ;  /* 0x000000ff0200720c */ /* 0x008fda0003f05270 */
[----:B------:R-:W-:-:S06]  /*0100*/  @P0 IMAD.WIDE R6, R8, 0x4, R6 ;  /* 0x0000000408060825 */ /* 0x000fcc00078e0206 */
[----:B------:R-:W3:Y:S01]  /*0110*/  @P0 LDG.E R7, desc[UR4][R6.64+-0x4] ;  /* 0xfffffc0406070981 */ /* 0x000ee2000c1e1900 */
[----:B--2---:R-:W-:Y:S02]  /*0120*/  @!P0 IADD3 R11, PT, PT, R9, -R4, RZ ;  /* 0x80000004090b8210 */ /* 0x004fe40007ffe0ff */
[----:B---3--:R-:W-:-:S04]  /*0130*/  @P0 IADD3 R11, PT, PT, -R7, R8, R4 ;  /* 0x00000008070b0210 */ /* 0x008fc80007ffe104 */
[----:B------:R-:W-:-:S04]  /*0140*/  ISETP.GE.AND P0, PT, R11, R8, PT ;  /* 0x000000080b00720c */ /* 0x000fc80003f06270 */
[----:B------:R-:W-:-:S13]  /*0150*/  ISETP.LT.OR P0, PT, R11, RZ, P0 ;  /* 0x000000ff0b00720c */ /* 0x000fda0000701670 */
[----:B------:R-:W-:Y:S05]  /*0160*/  @P0 EXIT ;  /* 0x000000000000094d */ /* 0x000fea0003800000 */
[----:B------:R-:W0:Y:S08]  /*0170*/  LDC.64 R2, c[0x0][0x388] ;  /* 0x0000e200ff027b82 */ /* 0x000e300000000a00 */
[----:B------:R-:W1:Y:S01]  /*0180*/  LDC.64 R4, c[0x0][0x380] ;  /* 0x0000e000ff047b82 */ /* 0x000e620000000a00 */
[----:B0-----:R-:W-:-:S06]  /*0190*/  IMAD.WIDE R2, R9, 0x4, R2 ;  /* 0x0000000409027825 */ /* 0x001fcc00078e0202 */
[----:B------:R-:W2:Y:S01]  /*01a0*/  LDG.E R3, desc[UR4][R2.64] ;  /* 0x0000000402037981 */ /* 0x000ea2000c1e1900 */
[----:B-1----:R-:W-:-:S05]  /*01b0*/  IMAD.WIDE.U32 R4, R11, 0x4, R4 ;  /* 0x000000040b047825 */ /* 0x002fca00078e0004 */
[----:B--2---:R-:W-:Y:S01]  /*01c0*/  STG.E desc[UR4][R4.64], R3 ;  /* 0x0000000304007986 */ /* 0x004fe2000c101904 */
[----:B------:R-:W-:Y:S05]  /*01d0*/  EXIT ;  /* 0x000000000000794d */ /* 0x000fea0003800000 */
.L_x_0:
[----:B------:R-:W-:-:S00]  /*01e0*/  BRA `(.L_x_0) ;  /* 0xfffffffc00fc7947 */ /* 0x000fc0000383ffff */
[----:B------:R-:W-:-:S00]  /*01f0*/  NOP ;  /* 0x0000000000007918 */ /* 0x000fc00000000000 */
        /* <DEDUP_REMOVED lines=8> */
.L_x_7:


//--------------------- .text._Z11extract_bitPjPiii --------------------------
	.section	.text._Z11extract_bitPjPiii,"ax",@progbits
	.align	128
        .global         _Z11extract_bitPjPiii
        .type           _Z11extract_bitPjPiii,@function
        .size           _Z11extract_bitPjPiii,(.L_x_8 - _Z11extract_bitPjPiii)
        .other          _Z11extract_bitPjPiii,@"STO_CUDA_ENTRY STV_DEFAULT"
_Z11extract_bitPjPiii:
.text._Z11extract_bitPjPiii:
[----:B------:R-:W-:Y:S01]  /*0000*/  LDC R1, c[0x0][0x37c] ;  /* 0x0000df00ff017b82 */ /* 0x000fe20000000800 */
[----:B------:R-:W0:Y:S07]  /*0010*/  S2R R0, SR_TID.X ;  /* 0x0000000000007919 */ /* 0x000e2e0000002100 */
[----:B------:R-:W0:Y:S01]  /*0020*/  S2UR UR4, SR_CTAID.X ;  /* 0x00000000000479c3 */ /* 0x000e220000002500 */
[----:B------:R-:W1:Y:S07]  /*0030*/  LDCU UR5, c[0x0][0x394] ;  /* 0x00007280ff0577ac */ /* 0x000e6e0008000800 */
[----:B------:R-:W0:Y:S02]  /*0040*/  LDC R7, c[0x0][0x360] ;  /* 0x0000d800ff077b82 */ /* 0x000e240000000800 */
[----:B0-----:R-:W-:-:S05]  /*0050*/  IMAD R7, R7, UR4, R0 ;  /* 0x0000000407077c24 */ /* 0x001fca000f8e0200 */
[----:B-1----:R-:W-:-:S13]  /*0060*/  ISETP.GE.AND P0, PT, R7, UR5, PT ;  /* 0x0000000507007c0c */ /* 0x002fda000bf06270 */
[----:B------:R-:W-:Y:S05]  /*0070*/  @P0 EXIT ;  /* 0x000000000000094d */ /* 0x000fea0003800000 */
[----:B------:R-:W0:Y:S01]  /*0080*/  LDC.64 R2, c[0x0][0x380] ;  /* 0x0000e000ff027b82 */ /* 0x000e220000000a00 */
[----:B------:R-:W1:Y:S01]  /*0090*/  LDCU.64 UR4, c[0x0][0x358] ;  /* 0x00006b00ff0477ac */ /* 0x000e620008000a00 */
[----:B------:R-:W2:Y:S06]  /*00a0*/  LDCU UR6, c[0x0][0x390] ;  /* 0x00007200ff0677ac */ /* 0x000eac0008000800 */
[----:B------:R-:W3:Y:S01]  /*00b0*/  LDC.64 R4, c[0x0][0x388] ;  /* 0x0000e200ff047b82 */ /* 0x000ee20000000a00 */
[----:B0-----:R-:W-:-:S06]  /*00c0*/  IMAD.WIDE R2, R7, 0x4, R2 ;  /* 0x0000000407027825 */ /* 0x001fcc00078e0202 */
[----:B-1----:R-:W2:Y:S01]  /*00d0*/  LDG.E R2, desc[UR4][R2.64] ;  /* 0x0000000402027981 */ /* 0x002ea2000c1e1900 */
[----:B---3--:R-:W-:Y:S01]  /*00e0*/  IMAD.WIDE R4, R7, 0x4, R4 ;  /* 0x0000000407047825 */ /* 0x008fe200078e0204 */
[----:B--2---:R-:W-:-:S04]  /*00f0*/  SHF.R.U32.HI R0, RZ, UR6, R2 ;  /* 0x00000006ff007c19 */ /* 0x004fc80008011602 */
[----:B------:R-:W-:-:S05]  /*0100*/  LOP3.LUT R7, R0, 0x1, RZ, 0xc0, !PT ;  /* 0x0000000100077812 */ /* 0x000fca00078ec0ff */
[----:B------:R-:W-:Y:S01]  /*0110*/  STG.E desc[UR4][R4.64], R7 ;  /* 0x0000000704007986 */ /* 0x000fe2000c101904 */
[----:B------:R-:W-:Y:S05]  /*0120*/  EXIT ;  /* 0x000000000000794d */ /* 0x000fea0003800000 */
.L_x_1:
        /* <DEDUP_REMOVED lines=13> */
.L_x_8:


//--------------------- .text._Z10scan_blockPiS_i --------------------------
	.section	.text._Z10scan_blockPiS_i,"ax",@progbits
	.align	128
        .global         _Z10scan_blockPiS_i
        .type           _Z10scan_blockPiS_i,@function
        .size           _Z10scan_blockPiS_i,(.L_x_9 - _Z10scan_blockPiS_i)
        .other          _Z10scan_blockPiS_i,@"STO_CUDA_ENTRY STV_DEFAULT"
_Z10scan_blockPiS_i:
.text._Z10scan_blockPiS_i:
[----:B------:R-:W-:Y:S01]  /*0000*/  LDC R1, c[0x0][0x37c] ;  /* 0x0000df00ff017b82 */ /* 0x000fe20000000800 */
[----:B------:R-:W0:Y:S01]  /*0010*/  S2R R10, SR_TID.X ;  /* 0x00000000000a7919 */ /* 0x000e220000002100 */
[----:B------:R-:W1:Y:S06]  /*0020*/  LDCU UR6, c[0x0][0x390] ;  /* 0x00007200ff0677ac */ /* 0x000e6c0008000800 */
[----:B------:R-:W2:Y:S01]  /*0030*/  LDC.64 R2, c[0x0][0x380] ;  /* 0x0000e000ff027b82 */ /* 0x000ea20000000a00 */
[----:B------:R-:W3:Y:S07]  /*0040*/  LDCU.64 UR8, c[0x0][0x358] ;  /* 0x00006b00ff0877ac */ /* 0x000eee0008000a00 */
[----:B------:R-:W4:Y:S08]  /*0050*/  S2UR UR5, SR_CgaCtaId ;  /* 0x00000000000579c3 */ /* 0x000f300000008800 */
[----:B------:R-:W5:Y:S01]  /*0060*/  LDC R8, c[0x0][0x390] ;  /* 0x0000e400ff087b82 */ /* 0x000f620000000800 */
[----:B0-----:R-:W-:-:S04]  /*0070*/  IMAD.SHL.U32 R5, R10, 0x2, RZ ;  /* 0x000000020a057824 */ /* 0x001fc800078e00ff */
[C---:B------:R-:W-:Y:S01]  /*0080*/  VIADD R0, R5.reuse, 0x1 ;  /* 0x0000000105007836 */ /* 0x040fe20000000000 */
[C---:B-1----:R-:W-:Y:S01]  /*0090*/  ISETP.GE.AND P2, PT, R5.reuse, UR6, PT ;  /* 0x0000000605007c0c */ /* 0x042fe2000bf46270 */
[----:B--2---:R-:W-:-:S03]  /*00a0*/  IMAD.WIDE.U32 R2, R5, 0x4, R2 ;  /* 0x0000000405027825 */ /* 0x004fc600078e0002 */
[----:B------:R-:W-:-:S09]  /*00b0*/  ISETP.GE.AND P3, PT, R0, UR6, PT ;  /* 0x0000000600007c0c */ /* 0x000fd2000bf66270 */
[----:B---3--:R-:W2:Y:S04]  /*00c0*/  @!P2 LDG.E R7, desc[UR8][R2.64] ;  /* 0x000000080207a981 */ /* 0x008ea8000c1e1900 */
[----:B------:R0:W3:Y:S01]  /*00d0*/  @!P3 LDG.E R9, desc[UR8][R2.64+0x4] ;  /* 0x000004080209b981 */ /* 0x0000e2000c1e1900 */
[----:B------:R-:W-:Y:S01]  /*00e0*/  UMOV UR4, 0x400 ;  /* 0x0000040000047882 */ /* 0x000fe20000000000 */
[----:B------:R-:W-:Y:S01]  /*00f0*/  ISETP.NE.AND P0, PT, R10, RZ, PT ;  /* 0x000000ff0a00720c */ /* 0x000fe20003f05270 */
[----:B----4-:R-:W-:Y:S01]  /*0100*/  ULEA UR4, UR5, UR4, 0x18 ;  /* 0x0000000405047291 */ /* 0x010fe2000f8ec0ff */
[----:B-----5:R-:W-:Y:S01]  /*0110*/  ISETP.GE.AND P1, PT, R8, 0x2, PT ;  /* 0x000000020800780c */ /* 0x020fe20003f26270 */
[----:B------:R-:W-:-:S04]  /*0120*/  USHF.R.S32.HI UR5, URZ, 0x1, UR6 ;  /* 0x00000001ff057899 */ /* 0x000fc80008011406 */
[----:B------:R-:W-:Y:S01]  /*0130*/  LEA R4, R10, UR4, 0x3 ;  /* 0x000000040a047c11 */ /* 0x000fe2000f8e18ff */
[----:B------:R-:W-:Y:S01]  /*0140*/  UISETP.GE.AND UP0, UPT, UR5, 0x1, UPT ;  /* 0x000000010500788c */ /* 0x000fe2000bf06270 */
[----:B0-----:R-:W-:-:S03]  /*0150*/  IMAD.MOV.U32 R3, RZ, RZ, 0x1 ;  /* 0x00000001ff037424 */ /* 0x001fc600078e00ff */
[----:B--2---:R0:W-:Y:S04]  /*0160*/  @!P2 STS [R4], R7 ;  /* 0x000000070400a388 */ /* 0x0041e80000000800 */
[----:B---3--:R0:W-:Y:S04]  /*0170*/  @!P3 STS [R4+0x4], R9 ;  /* 0x000004090400b388 */ /* 0x0081e80000000800 */
[----:B------:R0:W-:Y:S04]  /*0180*/  @P2 STS [R4], RZ ;  /* 0x000000ff04002388 */ /* 0x0001e80000000800 */
[----:B------:R0:W-:Y:S01]  /*0190*/  @P3 STS [R4+0x4], RZ ;  /* 0x000004ff04003388 */ /* 0x0001e20000000800 */
[----:B------:R-:W-:Y:S05]  /*01a0*/  BRA.U !UP0, `(.L_x_2) ;  /* 0x00000001083c7547 */ /* 0x000fea000b800000 */
[----:B------:R-:W-:-:S07]  /*01b0*/  IMAD.MOV.U32 R3, RZ, RZ, 0x1 ;  /* 0x00000001ff037424 */ /* 0x000fce00078e00ff */
.L_x_3:
[----:B------:R-:W-:Y:S01]  /*01c0*/  BAR.SYNC.DEFER_BLOCKING 0x0 ;  /* 0x0000000000007b1d */ /* 0x000fe20000010000 */
[----:B------:R-:W-:Y:S01]  /*01d0*/  ISETP.GE.AND P2, PT, R10, UR5, PT ;  /* 0x000000050a007c0c */ /* 0x000fe2000bf46270 */
[----:B------:R-:W-:Y:S02]  /*01e0*/  UISETP.GT.U32.AND UP0, UPT, UR5, 0x1, UPT ;  /* 0x000000010500788c */ /* 0x000fe4000bf04070 */
[----:B------:R-:W-:-:S07]  /*01f0*/  USHF.R.U32.HI UR6, URZ, 0x1, UR5 ;  /* 0x00000001ff067899 */ /* 0x000fce0008011605 */
[----:B------:R-:W-:-:S03]  /*0200*/  UMOV UR5, UR6 ;  /* 0x0000000600057c82 */ /* 0x000fc60008000000 */
[----:B------:R-:W-:-:S05]  /*0210*/  @!P2 IMAD R2, R0, R3, RZ ;  /* 0x000000030002a224 */ /* 0x000fca00078e02ff */
[----:B------:R-:W-:-:S05]  /*0220*/  @!P2 LEA R2, R2, UR4, 0x2 ;  /* 0x000000040202ac11 */ /* 0x000fca000f8e10ff */
[C---:B-1----:R-:W-:Y:S02]  /*0230*/  @!P2 IMAD R6, R3.reuse, 0x4, R2 ;  /* 0x000000040306a824 */ /* 0x042fe400078e0202 */
[----:B------:R-:W-:Y:S01]  /*0240*/  @!P2 LDS R2, [R2+-0x4] ;  /* 0xfffffc000202a984 */ /* 0x000fe20000000800 */
[----:B------:R-:W-:-:S03]  /*0250*/  IMAD.SHL.U32 R3, R3, 0x2, RZ ;  /* 0x0000000203037824 */ /* 0x000fc600078e00ff */
[----:B0-----:R-:W0:Y:S02]  /*0260*/  @!P2 LDS R7, [R6+-0x4] ;  /* 0xfffffc000607a984 */ /* 0x001e240000000800 */
[----:B0-----:R-:W-:-:S05]  /*0270*/  @!P2 IMAD.IADD R7, R2, 0x1, R7 ;  /* 0x000000010207a824 */ /* 0x001fca00078e0207 */
[----:B------:R1:W-:Y:S01]  /*0280*/  @!P2 STS [R6+-0x4], R7 ;  /* 0xfffffc070600a388 */ /* 0x0003e20000000800 */
[----:B------:R-:W-:Y:S05]  /*0290*/  BRA.U UP0, `(.L_x_3) ;  /* 0xfffffffd00c87547 */ /* 0x000fea000b83ffff */
.L_x_2:
[----:B------:R-:W-:-:S05]  /*02a0*/  @!P0 LEA R2, R8, UR4, 0x2 ;  /* 0x0000000408028c11 */ /* 0x000fca000f8e10ff */
[----:B------:R2:W-:Y:S01]  /*02b0*/  @!P0 STS [R2+-0x4], RZ ;  /* 0xfffffcff02008388 */ /* 0x0005e20000000800 */
[----:B------:R-:W-:Y:S05]  /*02c0*/  @!P1 BRA `(.L_x_4) ;  /* 0x0000000000409947 */ /* 0x000fea0003800000 */
[----:B------:R-:W3:Y:S01]  /*02d0*/  LDC R8, c[0x0][0x390] ;  /* 0x0000e400ff087b82 */ /* 0x000ee20000000800 */
[----:B------:R-:W-:-:S05]  /*02e0*/  UMOV UR5, 0x1 ;  /* 0x0000000100057882 */ /* 0x000fca0000000000 */
.L_x_5:
[----:B------:R-:W-:Y:S01]  /*02f0*/  BAR.SYNC.DEFER_BLOCKING 0x0 ;  /* 0x0000000000007b1d */ /* 0x000fe20000010000 */
[----:B------:R-:W-:Y:S01]  /*0300*/  ISETP.GE.AND P0, PT, R10, UR5, PT ;  /* 0x000000050a007c0c */ /* 0x000fe2000bf06270 */
[----:B------:R-:W-:Y:S01]  /*0310*/  USHF.L.U32 UR5, UR5, 0x1, URZ ;  /* 0x0000000105057899 */ /* 0x000fe200080006ff */
[----:B------:R-:W-:-:S11]  /*0320*/  SHF.R.S32.HI R3, RZ, 0x1, R3 ;  /* 0x00000001ff037819 */ /* 0x000fd60000011403 */
[----:B--2---:R-:W-:-:S05]  /*0330*/  @!P0 IMAD R2, R0, R3, RZ ;  /* 0x0000000300028224 */ /* 0x004fca00078e02ff */
[----:B------:R-:W-:-:S05]  /*0340*/  @!P0 LEA R2, R2, UR4, 0x2 ;  /* 0x0000000402028c11 */ /* 0x000fca000f8e10ff */
[----:B01----:R-:W-:Y:S01]  /*0350*/  @!P0 IMAD R7, R3, 0x4, R2 ;  /* 0x0000000403078824 */ /* 0x003fe200078e0202 */
[----:B------:R-:W-:Y:S04]  /*0360*/  @!P0 LDS R6, [R2+-0x4] ;  /* 0xfffffc0002068984 */ /* 0x000fe80000000800 */
[----:B------:R-:W0:Y:S02]  /*0370*/  @!P0 LDS R9, [R7+-0x4] ;  /* 0xfffffc0007098984 */ /* 0x000e240000000800 */
[----:B0-----:R-:W-:Y:S02]  /*0380*/  @!P0 IMAD.IADD R6, R6, 0x1, R9 ;  /* 0x0000000106068824 */ /* 0x001fe400078e0209 */
[----:B------:R4:W-:Y:S04]  /*0390*/  @!P0 STS [R2+-0x4], R9 ;  /* 0xfffffc0902008388 */ /* 0x0009e80000000800 */
[----:B------:R4:W-:Y:S01]  /*03a0*/  @!P0 STS [R7+-0x4], R6 ;  /* 0xfffffc0607008388 */ /* 0x0009e20000000800 */
[----:B---3--:R-:W-:-:S13]  /*03b0*/  ISETP.LE.AND P0, PT, R8, UR5, PT ;  /* 0x0000000508007c0c */ /* 0x008fda000bf03270 */
[----:B----4-:R-:W-:Y:S05]  /*03c0*/  @!P0 BRA `(.L_x_5) ;  /* 0xfffffffc00c88947 */ /* 0x010fea000383ffff */
.L_x_4:
[----:B------:R-:W-:Y:S01]  /*03d0*/  BAR.SYNC.DEFER_BLOCKING 0x0 ;  /* 0x0000000000007b1d */ /* 0x000fe20000010000 */
[-C--:B------:R-:W-:Y:S02]  /*03e0*/  ISETP.GE.AND P0, PT, R5, R8.reuse, PT ;  /* 0x000000080500720c */ /* 0x080fe40003f06270 */
[----:B------:R-:W-:-:S05]  /*03f0*/  ISETP.GE.AND P1, PT, R0, R8, PT ;  /* 0x000000080000720c */ /* 0x000fca0003f26270 */
[----:B--2---:R-:W2:Y:S06]  /*0400*/  LDC.64 R2, c[0x0][0x388] ;  /* 0x0000e200ff027b82 */ /* 0x004eac0000000a00 */
[----:B01----:R-:W0:Y:S01]  /*0410*/  @!P0 LDS R7, [R4] ;  /* 0x0000000004078984 */ /* 0x003e220000000800 */
[----:B--2---:R-:W-:-:S05]  /*0420*/  IMAD.WIDE.U32 R2, R5, 0x4, R2 ;  /* 0x0000000405027825 */ /* 0x004fca00078e0002 */
[----:B0-----:R0:W-:Y:S01]  /*0430*/  @!P0 STG.E desc[UR8][R2.64], R7 ;  /* 0x0000000702008986 */ /* 0x0011e2000c101908 */
[----:B------:R-:W-:Y:S05]  /*0440*/  @P1 EXIT ;  /* 0x000000000000194d */ /* 0x000fea0003800000 */
[----:B------:R-:W1:Y:S04]  /*0450*/  LDS R5, [R4+0x4] ;  /* 0x0000040004057984 */ /* 0x000e680000000800 */
[----:B-1----:R-:W-:Y:S01]  /*0460*/  STG.E desc[UR8][R2.64+0x4], R5 ;  /* 0x0000040502007986 */ /* 0x002fe2000c101908 */
[----:B------:R-:W-:Y:S05]  /*0470*/  EXIT ;  /* 0x000000000000794d */ /* 0x000fea0003800000 */
.L_x_6:
        /* <DEDUP_REMOVED lines=16> */
.L_x_9:


//--------------------- .nv.shared._Z9rearrangePjS_PiS0_i --------------------------
	.section	.nv.shared._Z9rearrangePjS_PiS0_i,"aw",@nobits
	.sectionflags	@""
	.align	16
	.zero		1024


//--------------------- .nv.shared.reserved.0     --------------------------
	.section	.nv.shared.reserved.0,"aw",@nobits
	.weak		__nv_reservedSMEM_offset_0_alias
	.size		__nv_reservedSMEM_offset_0_alias, 0, 64
	.other		__nv_reservedSMEM_offset_0_alias,@"STO_CUDA_RESERVED_SHARED STV_DEFAULT"
__nv_reservedSMEM_offset_0_alias:
	.zero		0
	.zero		64


//--------------------- .nv.shared._Z11extract_bitPjPiii --------------------------
	.section	.nv.shared._Z11extract_bitPjPiii,"aw",@nobits
	.sectionflags	@""
	.align	16
	.zero		1024


//--------------------- .nv.shared._Z10scan_blockPiS_i --------------------------
	.section	.nv.shared._Z10scan_blockPiS_i,"aw",@nobits
	.sectionflags	@""
	.align	16
	.zero		1024


//--------------------- .nv.constant0._Z9rearrangePjS_PiS0_i --------------------------
	.section	.nv.constant0._Z9rearrangePjS_PiS0_i,"a",@progbits
	.sectionflags	@""
	.align	4
.nv.constant0._Z9rearrangePjS_PiS0_i:
	.zero		932


//--------------------- .nv.constant0._Z11extract_bitPjPiii --------------------------
	.section	.nv.constant0._Z11extract_bitPjPiii,"a",@progbits
	.sectionflags	@""
	.align	4
.nv.constant0._Z11extract_bitPjPiii:
	.zero		920


//--------------------- .nv.constant0._Z10scan_blockPiS_i --------------------------
	.section	.nv.constant0._Z10scan_blockPiS_i,"a",@progbits
	.sectionflags	@""
	.align	4
.nv.constant0._Z10scan_blockPiS_i:
	.zero		916


//--------------------- SYMBOLS --------------------------

	.type		.nv.reservedSmem.offset0,@object
	.size		.nv.reservedSmem.offset0,0x4
	.type		.nv.reservedSmem.cap,@object
	.size		.nv.reservedSmem.cap,0x4
